//
// Generated by NVIDIA NVVM Compiler
//
// Compiler Build ID: CL-36424714
// Cuda compilation tools, release 13.0, V13.0.88
// Based on NVVM 20.0.0
//

.version 9.0
.target sm_100
.address_size 64

	// .globl	_Z10add_kernelIfEvPT_PKS0_S3_i

.visible .entry _Z10add_kernelIfEvPT_PKS0_S3_i(
	.param .u64 .ptr .align 1 _Z10add_kernelIfEvPT_PKS0_S3_i_param_0,
	.param .u64 .ptr .align 1 _Z10add_kernelIfEvPT_PKS0_S3_i_param_1,
	.param .u64 .ptr .align 1 _Z10add_kernelIfEvPT_PKS0_S3_i_param_2,
	.param .u32 _Z10add_kernelIfEvPT_PKS0_S3_i_param_3
)
{
	.reg .pred 	%p<2>;
	.reg .b32 	%r<6>;
	.reg .b32 	%f<4>;
	.reg .b64 	%rd<11>;

	ld.param.u64 	%rd1, [_Z10add_kernelIfEvPT_PKS0_S3_i_param_0];
	ld.param.u64 	%rd2, [_Z10add_kernelIfEvPT_PKS0_S3_i_param_1];
	ld.param.u64 	%rd3, [_Z10add_kernelIfEvPT_PKS0_S3_i_param_2];
	ld.param.u32 	%r2, [_Z10add_kernelIfEvPT_PKS0_S3_i_param_3];
	mov.u32 	%r3, %ctaid.x;
	mov.u32 	%r4, %ntid.x;
	mov.u32 	%r5, %tid.x;
	mad.lo.s32 	%r1, %r3, %r4, %r5;
	setp.ge.s32 	%p1, %r1, %r2;
	@%p1 bra 	$L__BB0_2;
	cvta.to.global.u64 	%rd4, %rd2;
	cvta.to.global.u64 	%rd5, %rd3;
	cvta.to.global.u64 	%rd6, %rd1;
	mul.wide.s32 	%rd7, %r1, 4;
	add.s64 	%rd8, %rd4, %rd7;
	ld.global.f32 	%f1, [%rd8];
	add.s64 	%rd9, %rd5, %rd7;
	ld.global.f32 	%f2, [%rd9];
	add.f32 	%f3, %f1, %f2;
	add.s64 	%rd10, %rd6, %rd7;
	st.global.f32 	[%rd10], %f3;
$L__BB0_2:
	ret;

}


// ===== COMPILED SASS (sm_100) =====

	.target	sm_100

	.elftype	@"ET_EXEC"


//--------------------- .note.nv.tkinfo           --------------------------
	.section	.note.nv.tkinfo,"",@"SHT_NOTE"
	.sectionflags	@"SHF_NOTE_NV_TKINFO"
	.tkinfo
        /*0018*/ 	.word	0x00000002
        /*0030*/ 	.string	""
        /*0030*/ 	.string	"ptxas"
        /*0030*/ 	.string	"Cuda compilation tools, release 13.0, V13.0.88"
        /*0030*/ 	.string	"Build cuda_13.0.r13.0/compiler.36424714_0"
        /*0030*/ 	.string	"-arch sm_100 -m 64 "



//--------------------- .note.nv.cuinfo           --------------------------
	.section	.note.nv.cuinfo,"",@"SHT_NOTE"
	.sectionflags	@"SHF_NOTE_NV_CUINFO"
        /*0018*/ 	.short	0x0002
        /*001a*/ 	.short	0x0064
        /*001c*/ 	.short	0x0082
	.zero		2


//--------------------- .nv.info                  --------------------------
	.section	.nv.info,"",@"SHT_CUDA_INFO"
	.align	4


	//----- nvinfo : EIATTR_REGCOUNT
	.align		4
        /*0000*/ 	.byte	0x04, 0x2f
        /*0002*/ 	.short	(.L_1 - .L_0)
	.align		4
.L_0:
        /*0004*/ 	.word	index@(_Z10add_kernelIfEvPT_PKS0_S3_i)
        /*0008*/ 	.word	0x0000000c


	//----- nvinfo : EIATTR_FRAME_SIZE
	.align		4
.L_1:
        /*000c*/ 	.byte	0x04, 0x11
        /*000e*/ 	.short	(.L_3 - .L_2)
	.align		4
.L_2:
        /*0010*/ 	.word	index@(_Z10add_kernelIfEvPT_PKS0_S3_i)
        /*0014*/ 	.word	0x00000000


	//----- nvinfo : EIATTR_MIN_STACK_SIZE
	.align		4
.L_3:
        /*0018*/ 	.byte	0x04, 0x12
        /*001a*/ 	.short	(.L_5 - .L_4)
	.align		4
.L_4:
        /*001c*/ 	.word	index@(_Z10add_kernelIfEvPT_PKS0_S3_i)
        /*0020*/ 	.word	0x00000000
.L_5:


//--------------------- .nv.compat                --------------------------
	.section	.nv.compat,"",@"SHT_CUDA_COMPAT_INFO"
	.align	4
        /*0000*/ 	.byte	0x02, 0x09, 0x00, 0x00, 0x02, 0x02, 0x01, 0x00, 0x02, 0x05, 0x05, 0x00, 0x03, 0x07, 0x01, 0x01
        /*0010*/ 	.byte	0x02, 0x03, 0x00, 0x00, 0x02, 0x06, 0x01, 0x00, 0x04, 0x0b, 0x08, 0x00, 0x09, 0x00, 0x00, 0x00
        /*0020*/ 	.byte	0x00, 0x00, 0x00, 0x00


//--------------------- .nv.info._Z10add_kernelIfEvPT_PKS0_S3_i --------------------------
	.section	.nv.info._Z10add_kernelIfEvPT_PKS0_S3_i,"",@"SHT_CUDA_INFO"
	.sectionflags	@""
	.align	4


	//----- nvinfo : EIATTR_CUDA_API_VERSION
	.align		4
        /*0000*/ 	.byte	0x04, 0x37
        /*0002*/ 	.short	(.L_7 - .L_6)
.L_6:
        /*0004*/ 	.word	0x00000082


	//----- nvinfo : EIATTR_KPARAM_INFO
	.align		4
.L_7:
        /*0008*/ 	.byte	0x04, 0x17
        /*000a*/ 	.short	(.L_9 - .L_8)
.L_8:
        /*000c*/ 	.word	0x00000000
        /*0010*/ 	.short	0x0003
        /*0012*/ 	.short	0x0018
        /*0014*/ 	.byte	0x00, 0xf0, 0x11, 0x00


	//----- nvinfo : EIATTR_KPARAM_INFO
	.align		4
.L_9:
        /*0018*/ 	.byte	0x04, 0x17
        /*001a*/ 	.short	(.L_11 - .L_10)
.L_10:
        /*001c*/ 	.word	0x00000000
        /*0020*/ 	.short	0x0002
        /*0022*/ 	.short	0x0010
        /*0024*/ 	.byte	0x00, 0xf5, 0x21, 0x00


	//----- nvinfo : EIATTR_KPARAM_INFO
	.align		4
.L_11:
        /*0028*/ 	.byte	0x04, 0x17
        /*002a*/ 	.short	(.L_13 - .L_12)
.L_12:
        /*002c*/ 	.word	0x00000000
        /*0030*/ 	.short	0x0001
        /*0032*/ 	.short	0x0008
        /*0034*/ 	.byte	0x00, 0xf5, 0x21, 0x00


	//----- nvinfo : EIATTR_KPARAM_INFO
	.align		4
.L_13:
        /*0038*/ 	.byte	0x04, 0x17
        /*003a*/ 	.short	(.L_15 - .L_14)
.L_14:
        /*003c*/ 	.word	0x00000000
        /*0040*/ 	.short	0x0000
        /*0042*/ 	.short	0x0000
        /*0044*/ 	.byte	0x00, 0xf5, 0x21, 0x00


	//----- nvinfo : EIATTR_SPARSE_MMA_MASK
	.align		4
.L_15:
        /*0048*/ 	.byte	0x03, 0x50
        /*004a*/ 	.short	0x0000


	//----- nvinfo : EIATTR_MAXREG_COUNT
	.align		4
        /*004c*/ 	.byte	0x03, 0x1b
        /*004e*/ 	.short	0x00ff


	//----- nvinfo : EIATTR_MERCURY_ISA_VERSION
	.align		4
        /*0050*/ 	.byte	0x03, 0x5f
        /*0052*/ 	.short	0x0101


	//----- nvinfo : EIATTR_VRC_CTA_INIT_COUNT
	.align		4
        /*0054*/ 	.byte	0x02, 0x4a
	.zero		1
	.zero		1


	//----- nvinfo : EIATTR_EXIT_INSTR_OFFSETS
	.align		4
        /*0058*/ 	.byte	0x04, 0x1c
        /*005a*/ 	.short	(.L_17 - .L_16)


	//   ....[0]....
.L_16:
        /*005c*/ 	.word	0x00000070


	//   ....[1]....
        /*0060*/ 	.word	0x00000130


	//----- nvinfo : EIATTR_CBANK_PARAM_SIZE
	.align		4
.L_17:
        /*0064*/ 	.byte	0x03, 0x19
        /*0066*/ 	.short	0x001c


	//----- nvinfo : EIATTR_PARAM_CBANK
	.align		4
        /*0068*/ 	.byte	0x04, 0x0a
        /*006a*/ 	.short	(.L_19 - .L_18)
	.align		4
.L_18:
        /*006c*/ 	.word	index@(.nv.constant0._Z10add_kernelIfEvPT_PKS0_S3_i)
        /*0070*/ 	.short	0x0380
        /*0072*/ 	.short	0x001c


	//----- nvinfo : EIATTR_SW_WAR
	.align		4
.L_19:
        /*0074*/ 	.byte	0x04, 0x36
        /*0076*/ 	.short	(.L_21 - .L_20)
.L_20:
        /*0078*/ 	.word	0x00000008
.L_21:


//--------------------- .nv.callgraph             --------------------------
	.section	.nv.callgraph,"",@"SHT_CUDA_CALLGRAPH"
	.align	4
	.sectionentsize	8
	.align		4
        /*0000*/ 	.word	0x00000000
	.align		4
        /*0004*/ 	.word	0xffffffff
	.align		4
        /*0008*/ 	.word	0x00000000
	.align		4
        /*000c*/ 	.word	0xfffffffe
	.align		4
        /*0010*/ 	.word	0x00000000
	.align		4
        /*0014*/ 	.word	0xfffffffd
	.align		4
        /*0018*/ 	.word	0x00000000
	.align		4
        /*001c*/ 	.word	0xfffffffc


//--------------------- .text._Z10add_kernelIfEvPT_PKS0_S3_i --------------------------
	.section	.text._Z10add_kernelIfEvPT_PKS0_S3_i,"ax",@progbits
	.align	128
        .global         _Z10add_kernelIfEvPT_PKS0_S3_i
        .type           _Z10add_kernelIfEvPT_PKS0_S3_i,@function
        .size           _Z10add_kernelIfEvPT_PKS0_S3_i,(.L_x_1 - _Z10add_kernelIfEvPT_PKS0_S3_i)
        .other          _Z10add_kernelIfEvPT_PKS0_S3_i,@"STO_CUDA_ENTRY STV_DEFAULT"
_Z10add_kernelIfEvPT_PKS0_S3_i:
.text._Z10add_kernelIfEvPT_PKS0_S3_i:
[----:B------:R-:W-:Y:S01]  /*0000*/  LDC R1, c[0x0][0x37c] ;  /* 0x0000df00ff017b82 */ /* 0x000fe20000000800 */
[----:B------:R-:W0:Y:S07]  /*0010*/  S2R R0, SR_TID.X ;  /* 0x0000000000007919 */ /* 0x000e2e0000002100 */
[----:B------:R-:W0:Y:S01]  /*0020*/  S2UR UR4, SR_CTAID.X ;  /* 0x00000000000479c3 */ /* 0x000e220000002500 */
[----:B------:R-:W1:Y:S07]  /*0030*/  LDCU UR5, c[0x0][0x398] ;  /* 0x00007300ff0577ac */ /* 0x000e6e0008000800 */
[----:B------:R-:W0:Y:S02]  /*0040*/  LDC R9, c[0x0][0x360] ;  /* 0x0000d800ff097b82 */ /* 0x000e240000000800 */
[----:B0-----:R-:W-:-:S05]  /*0050*/  IMAD R9, R9, UR4, R0 ;  /* 0x0000000409097c24 */ /* 0x001fca000f8e0200 */
[----:B-1----:R-:W-:-:S13]  /*0060*/  ISETP.GE.AND P0, PT, R9, UR5, PT ;  /* 0x0000000509007c0c */ /* 0x002fda000bf06270 */
[----:B------:R-:W-:Y:S05]  /*0070*/  @P0 EXIT ;  /* 0x000000000000094d */ /* 0x000fea0003800000 */
[----:B------:R-:W0:Y:S01]  /*0080*/  LDC.64 R2, c[0x0][0x388] ;  /* 0x0000e200ff027b82 */ /* 0x000e220000000a00 */
[----:B------:R-:W1:Y:S07]  /*0090*/  LDCU.64 UR4, c[0x0][0x358] ;  /* 0x00006b00ff0477ac */ /* 0x000e6e0008000a00 */
[----:B------:R-:W2:Y:S08]  /*00a0*/  LDC.64 R4, c[0x0][0x390] ;  /* 0x0000e400ff047b82 */ /* 0x000eb00000000a00 */
[----:B------:R-:W3:Y:S01]  /*00b0*/  LDC.64 R6, c[0x0][0x380] ;  /* 0x0000e000ff067b82 */ /* 0x000ee20000000a00 */
[----:B0-----:R-:W-:-:S06]  /*00c0*/  IMAD.WIDE R2, R9, 0x4, R2 ;  /* 0x0000000409027825 */ /* 0x001fcc00078e0202 */
[----:B-1----:R-:W4:Y:S01]  /*00d0*/  LDG.E R2, desc[UR4][R2.64] ;  /* 0x0000000402027981 */ /* 0x002f22000c1e1900 */
[----:B--2---:R-:W-:-:S06]  /*00e0*/  IMAD.WIDE R4, R9, 0x4, R4 ;  /* 0x0000000409047825 */ /* 0x004fcc00078e0204 */
[----:B------:R-:W4:Y:S01]  /*00f0*/  LDG.E R5, desc[UR4][R4.64] ;  /* 0x0000000404057981 */ /* 0x000f22000c1e1900 */
[----:B---3--:R-:W-:-:S04]  /*0100*/  IMAD.WIDE R6, R9, 0x4, R6 ;  /* 0x0000000409067825 */ /* 0x008fc800078e0206 */
[----:B----4-:R-:W-:-:S05]  /*0110*/  FADD R9, R2, R5 ;  /* 0x0000000502097221 */ /* 0x010fca0000000000 */
[----:B------:R-:W-:Y:S01]  /*0120*/  STG.E desc[UR4][R6.64], R9 ;  /* 0x0000000906007986 */ /* 0x000fe2000c101904 */
[----:B------:R-:W-:Y:S05]  /*0130*/  EXIT ;  /* 0x000000000000794d */ /* 0x000fea0003800000 */
.L_x_0:
[----:B------:R-:W-:-:S00]  /*0140*/  BRA `(.L_x_0) ;  /* 0xfffffffc00fc7947 */ /* 0x000fc0000383ffff */
[----:B------:R-:W-:-:S00]  /*0150*/  NOP ;  /* 0x0000000000007918 */ /* 0x000fc00000000000 */
        /* <DEDUP_REMOVED lines=10> */
.L_x_1:


//--------------------- .nv.shared.reserved.0     --------------------------
	.section	.nv.shared.reserved.0,"aw",@nobits
	.weak		__nv_reservedSMEM_offset_0_alias
	.size		__nv_reservedSMEM_offset_0_alias, 0, 64
	.other		__nv_reservedSMEM_offset_0_alias,@"STO_CUDA_RESERVED_SHARED STV_DEFAULT"
__nv_reservedSMEM_offset_0_alias:
	.zero		0
	.zero		64


//--------------------- .nv.constant0._Z10add_kernelIfEvPT_PKS0_S3_i --------------------------
	.section	.nv.constant0._Z10add_kernelIfEvPT_PKS0_S3_i,"a",@progbits
	.sectionflags	@""
	.align	4
.nv.constant0._Z10add_kernelIfEvPT_PKS0_S3_i:
	.zero		924


//--------------------- SYMBOLS --------------------------

	.type		.nv.reservedSmem.offset0,@object
	.size		.nv.reservedSmem.offset0,0x4
